//
// Generated by NVIDIA NVVM Compiler
//
// Compiler Build ID: CL-36424714
// Cuda compilation tools, release 13.0, V13.0.88
// Based on NVVM 20.0.0
//

.version 9.0
.target sm_100
.address_size 64

	// .globl	_Z14vectorAdditionPjS_S_i

.visible .entry _Z14vectorAdditionPjS_S_i(
	.param .u64 .ptr .align 1 _Z14vectorAdditionPjS_S_i_param_0,
	.param .u64 .ptr .align 1 _Z14vectorAdditionPjS_S_i_param_1,
	.param .u64 .ptr .align 1 _Z14vectorAdditionPjS_S_i_param_2,
	.param .u32 _Z14vectorAdditionPjS_S_i_param_3
)
{
	.reg .pred 	%p<7>;
	.reg .b32 	%r<46>;
	.reg .b64 	%rd<25>;

	ld.param.u64 	%rd4, [_Z14vectorAdditionPjS_S_i_param_0];
	ld.param.u64 	%rd5, [_Z14vectorAdditionPjS_S_i_param_1];
	ld.param.u64 	%rd6, [_Z14vectorAdditionPjS_S_i_param_2];
	ld.param.u32 	%r12, [_Z14vectorAdditionPjS_S_i_param_3];
	cvta.to.global.u64 	%rd1, %rd4;
	cvta.to.global.u64 	%rd2, %rd6;
	cvta.to.global.u64 	%rd3, %rd5;
	mov.u32 	%r13, %ctaid.x;
	mov.u32 	%r14, %ntid.x;
	mov.u32 	%r15, %tid.x;
	mad.lo.s32 	%r44, %r13, %r14, %r15;
	mov.u32 	%r16, %nctaid.x;
	mul.lo.s32 	%r2, %r14, %r16;
	setp.ge.s32 	%p1, %r44, %r12;
	@%p1 bra 	$L__BB0_7;
	add.s32 	%r17, %r44, %r2;
	max.s32 	%r18, %r12, %r17;
	setp.lt.s32 	%p2, %r17, %r12;
	selp.u32 	%r19, 1, 0, %p2;
	add.s32 	%r20, %r17, %r19;
	sub.s32 	%r21, %r18, %r20;
	div.u32 	%r22, %r21, %r2;
	add.s32 	%r3, %r22, %r19;
	and.b32  	%r23, %r3, 3;
	setp.eq.s32 	%p3, %r23, 3;
	@%p3 bra 	$L__BB0_4;
	add.s32 	%r24, %r3, 1;
	and.b32  	%r25, %r24, 3;
	neg.s32 	%r42, %r25;
$L__BB0_3:
	.pragma "nounroll";
	mul.wide.s32 	%rd7, %r44, 4;
	add.s64 	%rd8, %rd1, %rd7;
	add.s64 	%rd9, %rd2, %rd7;
	add.s64 	%rd10, %rd3, %rd7;
	ld.global.u32 	%r26, [%rd10];
	ld.global.u32 	%r27, [%rd9];
	add.s32 	%r28, %r27, %r26;
	st.global.u32 	[%rd8], %r28;
	add.s32 	%r44, %r44, %r2;
	add.s32 	%r42, %r42, 1;
	setp.ne.s32 	%p4, %r42, 0;
	@%p4 bra 	$L__BB0_3;
$L__BB0_4:
	setp.lt.u32 	%p5, %r3, 3;
	@%p5 bra 	$L__BB0_7;
	mul.wide.s32 	%rd15, %r2, 4;
	shl.b32 	%r41, %r2, 2;
$L__BB0_6:
	mul.wide.s32 	%rd11, %r44, 4;
	add.s64 	%rd12, %rd3, %rd11;
	ld.global.u32 	%r29, [%rd12];
	add.s64 	%rd13, %rd2, %rd11;
	ld.global.u32 	%r30, [%rd13];
	add.s32 	%r31, %r30, %r29;
	add.s64 	%rd14, %rd1, %rd11;
	st.global.u32 	[%rd14], %r31;
	add.s64 	%rd16, %rd12, %rd15;
	ld.global.u32 	%r32, [%rd16];
	add.s64 	%rd17, %rd13, %rd15;
	ld.global.u32 	%r33, [%rd17];
	add.s32 	%r34, %r33, %r32;
	add.s64 	%rd18, %rd14, %rd15;
	st.global.u32 	[%rd18], %r34;
	add.s64 	%rd19, %rd16, %rd15;
	ld.global.u32 	%r35, [%rd19];
	add.s64 	%rd20, %rd17, %rd15;
	ld.global.u32 	%r36, [%rd20];
	add.s32 	%r37, %r36, %r35;
	add.s64 	%rd21, %rd18, %rd15;
	st.global.u32 	[%rd21], %r37;
	add.s64 	%rd22, %rd19, %rd15;
	ld.global.u32 	%r38, [%rd22];
	add.s64 	%rd23, %rd20, %rd15;
	ld.global.u32 	%r39, [%rd23];
	add.s32 	%r40, %r39, %r38;
	add.s64 	%rd24, %rd21, %rd15;
	st.global.u32 	[%rd24], %r40;
	add.s32 	%r44, %r41, %r44;
	setp.lt.s32 	%p6, %r44, %r12;
	@%p6 bra 	$L__BB0_6;
$L__BB0_7:
	ret;

}


// ===== COMPILED SASS (sm_100) =====

	.target	sm_100

	.elftype	@"ET_EXEC"


//--------------------- .note.nv.tkinfo           --------------------------
	.section	.note.nv.tkinfo,"",@"SHT_NOTE"
	.sectionflags	@"SHF_NOTE_NV_TKINFO"
	.tkinfo
        /*0018*/ 	.word	0x00000002
        /*0030*/ 	.string	""
        /*0030*/ 	.string	"ptxas"
        /*0030*/ 	.string	"Cuda compilation tools, release 13.0, V13.0.88"
        /*0030*/ 	.string	"Build cuda_13.0.r13.0/compiler.36424714_0"
        /*0030*/ 	.string	"-arch sm_100 -m 64 "



//--------------------- .note.nv.cuinfo           --------------------------
	.section	.note.nv.cuinfo,"",@"SHT_NOTE"
	.sectionflags	@"SHF_NOTE_NV_CUINFO"
        /*0018*/ 	.short	0x0002
        /*001a*/ 	.short	0x0064
        /*001c*/ 	.short	0x0082
	.zero		2


//--------------------- .nv.info                  --------------------------
	.section	.nv.info,"",@"SHT_CUDA_INFO"
	.align	4


	//----- nvinfo : EIATTR_REGCOUNT
	.align		4
        /*0000*/ 	.byte	0x04, 0x2f
        /*0002*/ 	.short	(.L_1 - .L_0)
	.align		4
.L_0:
        /*0004*/ 	.word	index@(_Z14vectorAdditionPjS_S_i)
        /*0008*/ 	.word	0x0000001a


	//----- nvinfo : EIATTR_FRAME_SIZE
	.align		4
.L_1:
        /*000c*/ 	.byte	0x04, 0x11
        /*000e*/ 	.short	(.L_3 - .L_2)
	.align		4
.L_2:
        /*0010*/ 	.word	index@(_Z14vectorAdditionPjS_S_i)
        /*0014*/ 	.word	0x00000000


	//----- nvinfo : EIATTR_MIN_STACK_SIZE
	.align		4
.L_3:
        /*0018*/ 	.byte	0x04, 0x12
        /*001a*/ 	.short	(.L_5 - .L_4)
	.align		4
.L_4:
        /*001c*/ 	.word	index@(_Z14vectorAdditionPjS_S_i)
        /*0020*/ 	.word	0x00000000
.L_5:


//--------------------- .nv.compat                --------------------------
	.section	.nv.compat,"",@"SHT_CUDA_COMPAT_INFO"
	.align	4
        /*0000*/ 	.byte	0x02, 0x09, 0x00, 0x00, 0x02, 0x02, 0x01, 0x00, 0x02, 0x05, 0x05, 0x00, 0x03, 0x07, 0x01, 0x01
        /*0010*/ 	.byte	0x02, 0x03, 0x00, 0x00, 0x02, 0x06, 0x01, 0x00, 0x04, 0x0b, 0x08, 0x00, 0x09, 0x00, 0x00, 0x00
        /*0020*/ 	.byte	0x00, 0x00, 0x00, 0x00


//--------------------- .nv.info._Z14vectorAdditionPjS_S_i --------------------------
	.section	.nv.info._Z14vectorAdditionPjS_S_i,"",@"SHT_CUDA_INFO"
	.sectionflags	@""
	.align	4


	//----- nvinfo : EIATTR_CUDA_API_VERSION
	.align		4
        /*0000*/ 	.byte	0x04, 0x37
        /*0002*/ 	.short	(.L_7 - .L_6)
.L_6:
        /*0004*/ 	.word	0x00000082


	//----- nvinfo : EIATTR_KPARAM_INFO
	.align		4
.L_7:
        /*0008*/ 	.byte	0x04, 0x17
        /*000a*/ 	.short	(.L_9 - .L_8)
.L_8:
        /*000c*/ 	.word	0x00000000
        /*0010*/ 	.short	0x0003
        /*0012*/ 	.short	0x0018
        /*0014*/ 	.byte	0x00, 0xf0, 0x11, 0x00


	//----- nvinfo : EIATTR_KPARAM_INFO
	.align		4
.L_9:
        /*0018*/ 	.byte	0x04, 0x17
        /*001a*/ 	.short	(.L_11 - .L_10)
.L_10:
        /*001c*/ 	.word	0x00000000
        /*0020*/ 	.short	0x0002
        /*0022*/ 	.short	0x0010
        /*0024*/ 	.byte	0x00, 0xf5, 0x21, 0x00


	//----- nvinfo : EIATTR_KPARAM_INFO
	.align		4
.L_11:
        /*0028*/ 	.byte	0x04, 0x17
        /*002a*/ 	.short	(.L_13 - .L_12)
.L_12:
        /*002c*/ 	.word	0x00000000
        /*0030*/ 	.short	0x0001
        /*0032*/ 	.short	0x0008
        /*0034*/ 	.byte	0x00, 0xf5, 0x21, 0x00


	//----- nvinfo : EIATTR_KPARAM_INFO
	.align		4
.L_13:
        /*0038*/ 	.byte	0x04, 0x17
        /*003a*/ 	.short	(.L_15 - .L_14)
.L_14:
        /*003c*/ 	.word	0x00000000
        /*0040*/ 	.short	0x0000
        /*0042*/ 	.short	0x0000
        /*0044*/ 	.byte	0x00, 0xf5, 0x21, 0x00


	//----- nvinfo : EIATTR_SPARSE_MMA_MASK
	.align		4
.L_15:
        /*0048*/ 	.byte	0x03, 0x50
        /*004a*/ 	.short	0x0000


	//----- nvinfo : EIATTR_MAXREG_COUNT
	.align		4
        /*004c*/ 	.byte	0x03, 0x1b
        /*004e*/ 	.short	0x00ff


	//----- nvinfo : EIATTR_MERCURY_ISA_VERSION
	.align		4
        /*0050*/ 	.byte	0x03, 0x5f
        /*0052*/ 	.short	0x0101


	//----- nvinfo : EIATTR_VRC_CTA_INIT_COUNT
	.align		4
        /*0054*/ 	.byte	0x02, 0x4a
	.zero		1
	.zero		1


	//----- nvinfo : EIATTR_EXIT_INSTR_OFFSETS
	.align		4
        /*0058*/ 	.byte	0x04, 0x1c
        /*005a*/ 	.short	(.L_17 - .L_16)


	//   ....[0]....
.L_16:
        /*005c*/ 	.word	0x00000090


	//   ....[1]....
        /*0060*/ 	.word	0x000003a0


	//   ....[2]....
        /*0064*/ 	.word	0x000005d0


	//----- nvinfo : EIATTR_CRS_STACK_SIZE
	.align		4
.L_17:
        /*0068*/ 	.byte	0x04, 0x1e
        /*006a*/ 	.short	(.L_19 - .L_18)
.L_18:
        /*006c*/ 	.word	0x00000000


	//----- nvinfo : EIATTR_CBANK_PARAM_SIZE
	.align		4
.L_19:
        /*0070*/ 	.byte	0x03, 0x19
        /*0072*/ 	.short	0x001c


	//----- nvinfo : EIATTR_PARAM_CBANK
	.align		4
        /*0074*/ 	.byte	0x04, 0x0a
        /*0076*/ 	.short	(.L_21 - .L_20)
	.align		4
.L_20:
        /*0078*/ 	.word	index@(.nv.constant0._Z14vectorAdditionPjS_S_i)
        /*007c*/ 	.short	0x0380
        /*007e*/ 	.short	0x001c


	//----- nvinfo : EIATTR_SW_WAR
	.align		4
.L_21:
        /*0080*/ 	.byte	0x04, 0x36
        /*0082*/ 	.short	(.L_23 - .L_22)
.L_22:
        /*0084*/ 	.word	0x00000008
.L_23:


//--------------------- .nv.callgraph             --------------------------
	.section	.nv.callgraph,"",@"SHT_CUDA_CALLGRAPH"
	.align	4
	.sectionentsize	8
	.align		4
        /*0000*/ 	.word	0x00000000
	.align		4
        /*0004*/ 	.word	0xffffffff
	.align		4
        /*0008*/ 	.word	0x00000000
	.align		4
        /*000c*/ 	.word	0xfffffffe
	.align		4
        /*0010*/ 	.word	0x00000000
	.align		4
        /*0014*/ 	.word	0xfffffffd
	.align		4
        /*0018*/ 	.word	0x00000000
	.align		4
        /*001c*/ 	.word	0xfffffffc


//--------------------- .text._Z14vectorAdditionPjS_S_i --------------------------
	.section	.text._Z14vectorAdditionPjS_S_i,"ax",@progbits
	.align	128
        .global         _Z14vectorAdditionPjS_S_i
        .type           _Z14vectorAdditionPjS_S_i,@function
        .size           _Z14vectorAdditionPjS_S_i,(.L_x_5 - _Z14vectorAdditionPjS_S_i)
        .other          _Z14vectorAdditionPjS_S_i,@"STO_CUDA_ENTRY STV_DEFAULT"
_Z14vectorAdditionPjS_S_i:
.text._Z14vectorAdditionPjS_S_i:
[----:B------:R-:W-:Y:S01]  /*0000*/  LDC R1, c[0x0][0x37c] ;  /* 0x0000df00ff017b82 */ /* 0x000fe20000000800 */
[----:B------:R-:W0:Y:S07]  /*0010*/  S2R R3, SR_TID.X ;  /* 0x0000000000037919 */ /* 0x000e2e0000002100 */
[----:B------:R-:W0:Y:S01]  /*0020*/  S2UR UR4, SR_CTAID.X ;  /* 0x00000000000479c3 */ /* 0x000e220000002500 */
[----:B------:R-:W1:Y:S07]  /*0030*/  LDCU UR6, c[0x0][0x398] ;  /* 0x00007300ff0677ac */ /* 0x000e6e0008000800 */
[----:B------:R-:W0:Y:S01]  /*0040*/  LDC R0, c[0x0][0x360] ;  /* 0x0000d800ff007b82 */ /* 0x000e220000000800 */
[----:B------:R-:W2:Y:S01]  /*0050*/  LDCU UR5, c[0x0][0x370] ;  /* 0x00006e00ff0577ac */ /* 0x000ea20008000800 */
[----:B0-----:R-:W-:-:S02]  /*0060*/  IMAD R3, R0, UR4, R3 ;  /* 0x0000000400037c24 */ /* 0x001fc4000f8e0203 */
[----:B--2---:R-:W-:-:S03]  /*0070*/  IMAD R0, R0, UR5, RZ ;  /* 0x0000000500007c24 */ /* 0x004fc6000f8e02ff */
[----:B-1----:R-:W-:-:S13]  /*0080*/  ISETP.GE.AND P0, PT, R3, UR6, PT ;  /* 0x0000000603007c0c */ /* 0x002fda000bf06270 */
[----:B------:R-:W-:Y:S05]  /*0090*/  @P0 EXIT ;  /* 0x000000000000094d */ /* 0x000fea0003800000 */
[----:B------:R-:W0:Y:S01]  /*00a0*/  I2F.U32.RP R8, R0 ;  /* 0x0000000000087306 */ /* 0x000e220000209000 */
[C---:B------:R-:W-:Y:S01]  /*00b0*/  IMAD.IADD R2, R0.reuse, 0x1, R3 ;  /* 0x0000000100027824 */ /* 0x040fe200078e0203 */
[----:B------:R-:W-:Y:S01]  /*00c0*/  IADD3 R9, PT, PT, RZ, -R0, RZ ;  /* 0x80000000ff097210 */ /* 0x000fe20007ffe0ff */
[----:B------:R-:W1:Y:S01]  /*00d0*/  LDCU.64 UR4, c[0x0][0x358] ;  /* 0x00006b00ff0477ac */ /* 0x000e620008000a00 */
[----:B------:R-:W-:Y:S01]  /*00e0*/  ISETP.NE.U32.AND P2, PT, R0, RZ, PT ;  /* 0x000000ff0000720c */ /* 0x000fe20003f45070 */
[----:B------:R-:W-:Y:S01]  /*00f0*/  BSSY.RECONVERGENT B0, `(.L_x_0) ;  /* 0x000002a000007945 */ /* 0x000fe20003800200 */
[C---:B------:R-:W-:Y:S02]  /*0100*/  ISETP.GE.AND P0, PT, R2.reuse, UR6, PT ;  /* 0x0000000602007c0c */ /* 0x040fe4000bf06270 */
[----:B------:R-:W-:Y:S02]  /*0110*/  VIMNMX R7, PT, PT, R2, UR6, !PT ;  /* 0x0000000602077c48 */ /* 0x000fe4000ffe0100 */
[----:B------:R-:W-:-:S04]  /*0120*/  SEL R6, RZ, 0x1, P0 ;  /* 0x00000001ff067807 */ /* 0x000fc80000000000 */
[----:B------:R-:W-:Y:S01]  /*0130*/  IADD3 R7, PT, PT, R7, -R2, -R6 ;  /* 0x8000000207077210 */ /* 0x000fe20007ffe806 */
[----:B0-----:R-:W0:Y:S02]  /*0140*/  MUFU.RCP R8, R8 ;  /* 0x0000000800087308 */ /* 0x001e240000001000 */
[----:B0-----:R-:W-:-:S06]  /*0150*/  IADD3 R4, PT, PT, R8, 0xffffffe, RZ ;  /* 0x0ffffffe08047810 */ /* 0x001fcc0007ffe0ff */
[----:B------:R0:W2:Y:S02]  /*0160*/  F2I.FTZ.U32.TRUNC.NTZ R5, R4 ;  /* 0x0000000400057305 */ /* 0x0000a4000021f000 */
[----:B0-----:R-:W-:Y:S02]  /*0170*/  HFMA2 R4, -RZ, RZ, 0, 0 ;  /* 0x00000000ff047431 */ /* 0x001fe400000001ff */
[----:B--2---:R-:W-:-:S04]  /*0180*/  IMAD R9, R9, R5, RZ ;  /* 0x0000000509097224 */ /* 0x004fc800078e02ff */
[----:B------:R-:W-:-:S06]  /*0190*/  IMAD.HI.U32 R8, R5, R9, R4 ;  /* 0x0000000905087227 */ /* 0x000fcc00078e0004 */
[----:B------:R-:W-:-:S04]  /*01a0*/  IMAD.HI.U32 R5, R8, R7, RZ ;  /* 0x0000000708057227 */ /* 0x000fc800078e00ff */
[----:B------:R-:W-:-:S04]  /*01b0*/  IMAD.MOV R2, RZ, RZ, -R5 ;  /* 0x000000ffff027224 */ /* 0x000fc800078e0a05 */
[----:B------:R-:W-:-:S05]  /*01c0*/  IMAD R7, R0, R2, R7 ;  /* 0x0000000200077224 */ /* 0x000fca00078e0207 */
[----:B------:R-:W-:-:S13]  /*01d0*/  ISETP.GE.U32.AND P0, PT, R7, R0, PT ;  /* 0x000000000700720c */ /* 0x000fda0003f06070 */
[----:B------:R-:W-:Y:S02]  /*01e0*/  @P0 IADD3 R7, PT, PT, -R0, R7, RZ ;  /* 0x0000000700070210 */ /* 0x000fe40007ffe1ff */
[----:B------:R-:W-:Y:S02]  /*01f0*/  @P0 IADD3 R5, PT, PT, R5, 0x1, RZ ;  /* 0x0000000105050810 */ /* 0x000fe40007ffe0ff */
[----:B------:R-:W-:-:S13]  /*0200*/  ISETP.GE.U32.AND P1, PT, R7, R0, PT ;  /* 0x000000000700720c */ /* 0x000fda0003f26070 */
[----:B------:R-:W-:Y:S01]  /*0210*/  @P1 VIADD R5, R5, 0x1 ;  /* 0x0000000105051836 */ /* 0x000fe20000000000 */
[----:B------:R-:W-:-:S04]  /*0220*/  @!P2 LOP3.LUT R5, RZ, R0, RZ, 0x33, !PT ;  /* 0x00000000ff05a212 */ /* 0x000fc800078e33ff */
[----:B------:R-:W-:-:S04]  /*0230*/  IADD3 R2, PT, PT, R6, R5, RZ ;  /* 0x0000000506027210 */ /* 0x000fc80007ffe0ff */
[C---:B------:R-:W-:Y:S02]  /*0240*/  LOP3.LUT R4, R2.reuse, 0x3, RZ, 0xc0, !PT ;  /* 0x0000000302047812 */ /* 0x040fe400078ec0ff */
[----:B------:R-:W-:Y:S02]  /*0250*/  ISETP.GE.U32.AND P1, PT, R2, 0x3, PT ;  /* 0x000000030200780c */ /* 0x000fe40003f26070 */
[----:B------:R-:W-:-:S13]  /*0260*/  ISETP.NE.AND P0, PT, R4, 0x3, PT ;  /* 0x000000030400780c */ /* 0x000fda0003f05270 */
[----:B-1----:R-:W-:Y:S05]  /*0270*/  @!P0 BRA `(.L_x_1) ;  /* 0x0000000000448947 */ /* 0x002fea0003800000 */
[----:B------:R-:W0:Y:S01]  /*0280*/  LDC.64 R4, c[0x0][0x390] ;  /* 0x0000e400ff047b82 */ /* 0x000e220000000a00 */
[----:B------:R-:W-:-:S04]  /*0290*/  IADD3 R2, PT, PT, R2, 0x1, RZ ;  /* 0x0000000102027810 */ /* 0x000fc80007ffe0ff */
[----:B------:R-:W-:-:S03]  /*02a0*/  LOP3.LUT R2, R2, 0x3, RZ, 0xc0, !PT ;  /* 0x0000000302027812 */ /* 0x000fc600078ec0ff */
[----:B------:R-:W1:Y:S02]  /*02b0*/  LDC.64 R6, c[0x0][0x380] ;  /* 0x0000e000ff067b82 */ /* 0x000e640000000a00 */
[----:B------:R-:W-:-:S06]  /*02c0*/  IMAD.MOV R2, RZ, RZ, -R2 ;  /* 0x000000ffff027224 */ /* 0x000fcc00078e0a02 */
[----:B------:R-:W2:Y:S02]  /*02d0*/  LDC.64 R8, c[0x0][0x388] ;  /* 0x0000e200ff087b82 */ /* 0x000ea40000000a00 */
.L_x_2:
[----:B0-----:R-:W-:-:S04]  /*02e0*/  IMAD.WIDE R12, R3, 0x4, R4 ;  /* 0x00000004030c7825 */ /* 0x001fc800078e0204 */
[C---:B--2---:R-:W-:Y:S02]  /*02f0*/  IMAD.WIDE R14, R3.reuse, 0x4, R8 ;  /* 0x00000004030e7825 */ /* 0x044fe400078e0208 */
[----:B------:R-:W2:Y:S04]  /*0300*/  LDG.E R13, desc[UR4][R12.64] ;  /* 0x000000040c0d7981 */ /* 0x000ea8000c1e1900 */
[----:B------:R-:W2:Y:S01]  /*0310*/  LDG.E R14, desc[UR4][R14.64] ;  /* 0x000000040e0e7981 */ /* 0x000ea2000c1e1900 */
[----:B-1-3--:R-:W-:Y:S01]  /*0320*/  IMAD.WIDE R10, R3, 0x4, R6 ;  /* 0x00000004030a7825 */ /* 0x00afe200078e0206 */
[----:B------:R-:W-:-:S03]  /*0330*/  IADD3 R2, PT, PT, R2, 0x1, RZ ;  /* 0x0000000102027810 */ /* 0x000fc60007ffe0ff */
[----:B------:R-:W-:Y:S01]  /*0340*/  IMAD.IADD R3, R0, 0x1, R3 ;  /* 0x0000000100037824 */ /* 0x000fe200078e0203 */
[----:B------:R-:W-:Y:S02]  /*0350*/  ISETP.NE.AND P0, PT, R2, RZ, PT ;  /* 0x000000ff0200720c */ /* 0x000fe40003f05270 */
[----:B--2---:R-:W-:-:S05]  /*0360*/  IADD3 R17, PT, PT, R14, R13, RZ ;  /* 0x0000000d0e117210 */ /* 0x004fca0007ffe0ff */
[----:B------:R3:W-:Y:S06]  /*0370*/  STG.E desc[UR4][R10.64], R17 ;  /* 0x000000110a007986 */ /* 0x0007ec000c101904 */
[----:B------:R-:W-:Y:S05]  /*0380*/  @P0 BRA `(.L_x_2) ;  /* 0xfffffffc00d40947 */ /* 0x000fea000383ffff */
.L_x_1:
[----:B------:R-:W-:Y:S05]  /*0390*/  BSYNC.RECONVERGENT B0 ;  /* 0x0000000000007941 */ /* 0x000fea0003800200 */
.L_x_0:
[----:B------:R-:W-:Y:S05]  /*03a0*/  @!P1 EXIT ;  /* 0x000000000000994d */ /* 0x000fea0003800000 */
.L_x_3:
[----:B------:R-:W3:Y:S08]  /*03b0*/  LDC.64 R4, c[0x0][0x388] ;  /* 0x0000e200ff047b82 */ /* 0x000ef00000000a00 */
[----:B------:R-:W0:Y:S01]  /*03c0*/  LDC.64 R6, c[0x0][0x390] ;  /* 0x0000e400ff067b82 */ /* 0x000e220000000a00 */
[----:B---3--:R-:W-:-:S07]  /*03d0*/  IMAD.WIDE R10, R3, 0x4, R4 ;  /* 0x00000004030a7825 */ /* 0x008fce00078e0204 */
[----:B------:R-:W1:Y:S01]  /*03e0*/  LDC.64 R4, c[0x0][0x380] ;  /* 0x0000e000ff047b82 */ /* 0x000e620000000a00 */
[----:B--2---:R-:W2:Y:S01]  /*03f0*/  LDG.E R2, desc[UR4][R10.64] ;  /* 0x000000040a027981 */ /* 0x004ea2000c1e1900 */
[----:B0-----:R-:W-:-:S05]  /*0400*/  IMAD.WIDE R12, R3, 0x4, R6 ;  /* 0x00000004030c7825 */ /* 0x001fca00078e0206 */
[----:B------:R-:W2:Y:S01]  /*0410*/  LDG.E R7, desc[UR4][R12.64] ;  /* 0x000000040c077981 */ /* 0x000ea2000c1e1900 */
[----:B-1----:R-:W-:-:S04]  /*0420*/  IMAD.WIDE R16, R3, 0x4, R4 ;  /* 0x0000000403107825 */ /* 0x002fc800078e0204 */
[----:B------:R-:W-:Y:S01]  /*0430*/  IMAD.WIDE R4, R0, 0x4, R10 ;  /* 0x0000000400047825 */ /* 0x000fe200078e020a */
[----:B--2---:R-:W-:-:S03]  /*0440*/  IADD3 R19, PT, PT, R2, R7, RZ ;  /* 0x0000000702137210 */ /* 0x004fc60007ffe0ff */
[C---:B------:R-:W-:Y:S02]  /*0450*/  IMAD.WIDE R6, R0.reuse, 0x4, R12 ;  /* 0x0000000400067825 */ /* 0x040fe400078e020c */
[----:B------:R0:W-:Y:S04]  /*0460*/  STG.E desc[UR4][R16.64], R19 ;  /* 0x0000001310007986 */ /* 0x0001e8000c101904 */
[----:B------:R-:W2:Y:S04]  /*0470*/  LDG.E R2, desc[UR4][R4.64] ;  /* 0x0000000404027981 */ /* 0x000ea8000c1e1900 */
[----:B------:R-:W2:Y:S01]  /*0480*/  LDG.E R15, desc[UR4][R6.64] ;  /* 0x00000004060f7981 */ /* 0x000ea2000c1e1900 */
[----:B------:R-:W-:-:S04]  /*0490*/  IMAD.WIDE R8, R0, 0x4, R16 ;  /* 0x0000000400087825 */ /* 0x000fc800078e0210 */
[----:B------:R-:W-:-:S04]  /*04a0*/  IMAD.WIDE R10, R0, 0x4, R4 ;  /* 0x00000004000a7825 */ /* 0x000fc800078e0204 */
[----:B------:R-:W-:Y:S01]  /*04b0*/  IMAD.WIDE R12, R0, 0x4, R6 ;  /* 0x00000004000c7825 */ /* 0x000fe200078e0206 */
[----:B--2---:R-:W-:-:S05]  /*04c0*/  IADD3 R21, PT, PT, R2, R15, RZ ;  /* 0x0000000f02157210 */ /* 0x004fca0007ffe0ff */
[----:B------:R1:W-:Y:S04]  /*04d0*/  STG.E desc[UR4][R8.64], R21 ;  /* 0x0000001508007986 */ /* 0x0003e8000c101904 */
[----:B------:R-:W2:Y:S04]  /*04e0*/  LDG.E R2, desc[UR4][R10.64] ;  /* 0x000000040a027981 */ /* 0x000ea8000c1e1900 */
[----:B------:R-:W2:Y:S01]  /*04f0*/  LDG.E R23, desc[UR4][R12.64] ;  /* 0x000000040c177981 */ /* 0x000ea2000c1e1900 */
[----:B------:R-:W-:-:S04]  /*0500*/  IMAD.WIDE R14, R0, 0x4, R8 ;  /* 0x00000004000e7825 */ /* 0x000fc800078e0208 */
[----:B------:R-:W-:-:S04]  /*0510*/  IMAD.WIDE R4, R0, 0x4, R10 ;  /* 0x0000000400047825 */ /* 0x000fc800078e020a */
[----:B------:R-:W-:-:S04]  /*0520*/  IMAD.WIDE R6, R0, 0x4, R12 ;  /* 0x0000000400067825 */ /* 0x000fc800078e020c */
[----:B--2---:R-:W-:-:S05]  /*0530*/  IMAD.IADD R23, R2, 0x1, R23 ;  /* 0x0000000102177824 */ /* 0x004fca00078e0217 */
[----:B------:R2:W-:Y:S04]  /*0540*/  STG.E desc[UR4][R14.64], R23 ;  /* 0x000000170e007986 */ /* 0x0005e8000c101904 */
[----:B------:R-:W1:Y:S04]  /*0550*/  LDG.E R4, desc[UR4][R4.64] ;  /* 0x0000000404047981 */ /* 0x000e68000c1e1900 */
[----:B------:R-:W1:Y:S01]  /*0560*/  LDG.E R7, desc[UR4][R6.64] ;  /* 0x0000000406077981 */ /* 0x000e62000c1e1900 */
[C---:B0-----:R-:W-:Y:S01]  /*0570*/  IMAD.WIDE R16, R0.reuse, 0x4, R14 ;  /* 0x0000000400107825 */ /* 0x041fe200078e020e */
[----:B------:R-:W-:-:S04]  /*0580*/  LEA R3, R0, R3, 0x2 ;  /* 0x0000000300037211 */ /* 0x000fc800078e10ff */
[----:B------:R-:W-:Y:S02]  /*0590*/  ISETP.GE.AND P0, PT, R3, UR6, PT ;  /* 0x0000000603007c0c */ /* 0x000fe4000bf06270 */
[----:B-1----:R-:W-:-:S05]  /*05a0*/  IADD3 R9, PT, PT, R4, R7, RZ ;  /* 0x0000000704097210 */ /* 0x002fca0007ffe0ff */
[----:B------:R2:W-:Y:S06]  /*05b0*/  STG.E desc[UR4][R16.64], R9 ;  /* 0x0000000910007986 */ /* 0x0005ec000c101904 */
[----:B------:R-:W-:Y:S05]  /*05c0*/  @!P0 BRA `(.L_x_3) ;  /* 0xfffffffc00788947 */ /* 0x000fea000383ffff */
[----:B------:R-:W-:Y:S05]  /*05d0*/  EXIT ;  /* 0x000000000000794d */ /* 0x000fea0003800000 */
.L_x_4:
[----:B------:R-:W-:-:S00]  /*05e0*/  BRA `(.L_x_4) ;  /* 0xfffffffc00fc7947 */ /* 0x000fc0000383ffff */
[----:B------:R-:W-:-:S00]  /*05f0*/  NOP ;  /* 0x0000000000007918 */ /* 0x000fc00000000000 */
        /* <DEDUP_REMOVED lines=8> */
.L_x_5:


//--------------------- .nv.shared.reserved.0     --------------------------
	.section	.nv.shared.reserved.0,"aw",@nobits
	.weak		__nv_reservedSMEM_offset_0_alias
	.size		__nv_reservedSMEM_offset_0_alias, 0, 64
	.other		__nv_reservedSMEM_offset_0_alias,@"STO_CUDA_RESERVED_SHARED STV_DEFAULT"
__nv_reservedSMEM_offset_0_alias:
	.zero		0
	.zero		64


//--------------------- .nv.constant0._Z14vectorAdditionPjS_S_i --------------------------
	.section	.nv.constant0._Z14vectorAdditionPjS_S_i,"a",@progbits
	.sectionflags	@""
	.align	4
.nv.constant0._Z14vectorAdditionPjS_S_i:
	.zero		924


//--------------------- SYMBOLS --------------------------

	.type		.nv.reservedSmem.offset0,@object
	.size		.nv.reservedSmem.offset0,0x4
